	.headerflags	@"EF_CUDA_TEXMODE_UNIFIED EF_CUDA_64BIT_ADDRESS EF_CUDA_ACCELERATORS EF_CUDA_SM90 EF_CUDA_VIRTUAL_SM(EF_CUDA_SM90)"
	.elftype	@"ET_EXEC"


//--------------------- .nv.info                  --------------------------
	.section	.nv.info,"",@"SHT_CUDA_INFO"
	.align	4


	//----- nvinfo : EIATTR_REGCOUNT
	.align		4
        /*0000*/ 	.byte	0x04, 0x2f
        /*0002*/ 	.short	(.L_3 - .L_2)
	.align		4
.L_2:
        /*0004*/ 	.word	index@(triton_poi_fused__native_batch_norm_legit_no_training_leaky_relu_12)
        /*0008*/ 	.word	0x0000001c


	//----- nvinfo : EIATTR_MIN_STACK_SIZE
	.align		4
.L_3:
        /*000c*/ 	.byte	0x04, 0x12
        /*000e*/ 	.short	(.L_5 - .L_4)
	.align		4
.L_4:
        /*0010*/ 	.word	index@(triton_poi_fused__native_batch_norm_legit_no_training_leaky_relu_12)
        /*0014*/ 	.word	0x00000000


	//----- nvinfo : EIATTR_FRAME_SIZE
	.align		4
.L_5:
        /*0018*/ 	.byte	0x04, 0x11
        /*001a*/ 	.short	(.L_7 - .L_6)
	.align		4
.L_6:
        /*001c*/ 	.word	index@(triton_poi_fused__native_batch_norm_legit_no_training_leaky_relu_12)
        /*0020*/ 	.word	0x00000000


	//----- nvinfo : EIATTR_MIN_STACK_SIZE
	.align		4
.L_7:
        /*0024*/ 	.byte	0x04, 0x12
        /*0026*/ 	.short	(.L_9 - .L_8)
	.align		4
.L_8:
        /*0028*/ 	.word	index@(triton_poi_fused__native_batch_norm_legit_no_training_leaky_relu_12)
        /*002c*/ 	.word	0x00000000
.L_9:


//--------------------- .nv.info.triton_poi_fused__native_batch_norm_legit_no_training_leaky_relu_12 --------------------------
	.section	.nv.info.triton_poi_fused__native_batch_norm_legit_no_training_leaky_relu_12,"",@"SHT_CUDA_INFO"
	.sectionflags	@""
	.align	4


	//----- nvinfo : EIATTR_CUDA_API_VERSION
	.align		4
        /*0000*/ 	.byte	0x04, 0x37
        /*0002*/ 	.short	(.L_11 - .L_10)
.L_10:
        /*0004*/ 	.word	0x0000007c


	//----- nvinfo : EIATTR_KPARAM_INFO
	.align		4
.L_11:
        /*0008*/ 	.byte	0x04, 0x17
        /*000a*/ 	.short	(.L_13 - .L_12)
.L_12:
        /*000c*/ 	.word	0x00000000
        /*0010*/ 	.short	0x0006
        /*0012*/ 	.short	0x0030
        /*0014*/ 	.byte	0x00, 0xf0, 0x11, 0x00


	//----- nvinfo : EIATTR_KPARAM_INFO
	.align		4
.L_13:
        /*0018*/ 	.byte	0x04, 0x17
        /*001a*/ 	.short	(.L_15 - .L_14)
.L_14:
        /*001c*/ 	.word	0x00000000
        /*0020*/ 	.short	0x0005
        /*0022*/ 	.short	0x0028
        /*0024*/ 	.byte	0x00, 0xf4, 0x21, 0x00


	//----- nvinfo : EIATTR_KPARAM_INFO
	.align		4
.L_15:
        /*0028*/ 	.byte	0x04, 0x17
        /*002a*/ 	.short	(.L_17 - .L_16)
.L_16:
        /*002c*/ 	.word	0x00000000
        /*0030*/ 	.short	0x0004
        /*0032*/ 	.short	0x0020
        /*0034*/ 	.byte	0x00, 0xf4, 0x21, 0x00


	//----- nvinfo : EIATTR_KPARAM_INFO
	.align		4
.L_17:
        /*0038*/ 	.byte	0x04, 0x17
        /*003a*/ 	.short	(.L_19 - .L_18)
.L_18:
        /*003c*/ 	.word	0x00000000
        /*0040*/ 	.short	0x0003
        /*0042*/ 	.short	0x0018
        /*0044*/ 	.byte	0x00, 0xf4, 0x21, 0x00


	//----- nvinfo : EIATTR_KPARAM_INFO
	.align		4
.L_19:
        /*0048*/ 	.byte	0x04, 0x17
        /*004a*/ 	.short	(.L_21 - .L_20)
.L_20:
        /*004c*/ 	.word	0x00000000
        /*0050*/ 	.short	0x0002
        /*0052*/ 	.short	0x0010
        /*0054*/ 	.byte	0x00, 0xf4, 0x21, 0x00


	//----- nvinfo : EIATTR_KPARAM_INFO
	.align		4
.L_21:
        /*0058*/ 	.byte	0x04, 0x17
        /*005a*/ 	.short	(.L_23 - .L_22)
.L_22:
        /*005c*/ 	.word	0x00000000
        /*0060*/ 	.short	0x0001
        /*0062*/ 	.short	0x0008
        /*0064*/ 	.byte	0x00, 0xf4, 0x21, 0x00


	//----- nvinfo : EIATTR_KPARAM_INFO
	.align		4
.L_23:
        /*0068*/ 	.byte	0x04, 0x17
        /*006a*/ 	.short	(.L_25 - .L_24)
.L_24:
        /*006c*/ 	.word	0x00000000
        /*0070*/ 	.short	0x0000
        /*0072*/ 	.short	0x0000
        /*0074*/ 	.byte	0x00, 0xf4, 0x21, 0x00


	//----- nvinfo : EIATTR_SPARSE_MMA_MASK
	.align		4
.L_25:
        /*0078*/ 	.byte	0x03, 0x50
        /*007a*/ 	.short	0x0000


	//----- nvinfo : EIATTR_MAXREG_COUNT
	.align		4
        /*007c*/ 	.byte	0x03, 0x1b
        /*007e*/ 	.short	0x00ff


	//----- nvinfo : EIATTR_EXIT_INSTR_OFFSETS
	.align		4
        /*0080*/ 	.byte	0x04, 0x1c
        /*0082*/ 	.short	(.L_27 - .L_26)


	//   ....[0]....
.L_26:
        /*0084*/ 	.word	0x000005b0


	//----- nvinfo : EIATTR_REQNTID
	.align		4
.L_27:
        /*0088*/ 	.byte	0x04, 0x10
        /*008a*/ 	.short	(.L_29 - .L_28)
.L_28:
        /*008c*/ 	.word	0x00000080
        /*0090*/ 	.word	0x00000001
        /*0094*/ 	.word	0x00000001


	//----- nvinfo : EIATTR_CBANK_PARAM_SIZE
	.align		4
.L_29:
        /*0098*/ 	.byte	0x03, 0x19
        /*009a*/ 	.short	0x0034


	//----- nvinfo : EIATTR_PARAM_CBANK
	.align		4
        /*009c*/ 	.byte	0x04, 0x0a
        /*009e*/ 	.short	(.L_31 - .L_30)
	.align		4
.L_30:
        /*00a0*/ 	.word	index@(.nv.constant0.triton_poi_fused__native_batch_norm_legit_no_training_leaky_relu_12)
        /*00a4*/ 	.short	0x0210
        /*00a6*/ 	.short	0x0034


	//----- nvinfo : EIATTR_SW_WAR
	.align		4
.L_31:
        /*00a8*/ 	.byte	0x04, 0x36
        /*00aa*/ 	.short	(.L_33 - .L_32)
.L_32:
        /*00ac*/ 	.word	0x00000008
.L_33:


//--------------------- .nv.callgraph             --------------------------
	.section	.nv.callgraph,"",@"SHT_CUDA_CALLGRAPH"
	.align	4
	.sectionentsize	8
	.align		4
        /*0000*/ 	.word	0x00000000
	.align		4
        /*0004*/ 	.word	0xffffffff
	.align		4
        /*0008*/ 	.word	0x00000000
	.align		4
        /*000c*/ 	.word	0xfffffffe
	.align		4
        /*0010*/ 	.word	0x00000000
	.align		4
        /*0014*/ 	.word	0xfffffffd
	.align		4
        /*0018*/ 	.word	0x00000000
	.align		4
        /*001c*/ 	.word	0xfffffffc


//--------------------- .nv.constant4             --------------------------
	.section	.nv.constant4,"a",@progbits
	.align	8
	.align		8
.nv.constant4:
        /*0000*/ 	.dword	_$_str
	.align		8
        /*0008*/ 	.dword	_$_str_$_2


//--------------------- .text.triton_poi_fused__native_batch_norm_legit_no_training_leaky_relu_12 --------------------------
	.section	.text.triton_poi_fused__native_batch_norm_legit_no_training_leaky_relu_12,"ax",@progbits
	.align	128
        .global         triton_poi_fused__native_batch_norm_legit_no_training_leaky_relu_12
        .type           triton_poi_fused__native_batch_norm_legit_no_training_leaky_relu_12,@function
        .size           triton_poi_fused__native_batch_norm_legit_no_training_leaky_relu_12,(.L_x_1 - triton_poi_fused__native_batch_norm_legit_no_training_leaky_relu_12)
        .other          triton_poi_fused__native_batch_norm_legit_no_training_leaky_relu_12,@"STO_CUDA_ENTRY STV_DEFAULT"
triton_poi_fused__native_batch_norm_legit_no_training_leaky_relu_12:
.text.triton_poi_fused__native_batch_norm_legit_no_training_leaky_relu_12:
[----:B------:R-:W-:Y:S01]  /*0000*/  LDC R1, c[0x0][0x28] ;  /* 0x00000a00ff017b82 */ /* 0x000fe20000000800 */
[----:B------:R-:W1:Y:S07]  /*0010*/  S2R R0, SR_TID.X ;  /* 0x0000000000007919 */ /* 0x000e6e0000002100 */
[----:B------:R-:W2:Y:S01]  /*0020*/  LDC.64 R4, c[0x0][0x228] ;  /* 0x00008a00ff047b82 */ /* 0x000ea20000000a00 */
[----:B------:R-:W-:Y:S01]  /*0030*/  ULDC.64 UR4, c[0x0][0x208] ;  /* 0x0000820000047ab9 */ /* 0x000fe20000000a00 */
[----:B------:R-:W3:Y:S06]  /*0040*/  S2R R7, SR_CTAID.X ;  /* 0x0000000000077919 */ /* 0x000eec0000002500 */
[----:B------:R-:W4:Y:S08]  /*0050*/  LDC.64 R8, c[0x0][0x218] ;  /* 0x00008600ff087b82 */ /* 0x000f300000000a00 */
[----:B------:R-:W5:Y:S08]  /*0060*/  LDC.64 R12, c[0x0][0x220] ;  /* 0x00008800ff0c7b82 */ /* 0x000f700000000a00 */
[----:B------:R-:W5:Y:S01]  /*0070*/  LDC.64 R20, c[0x0][0x230] ;  /* 0x00008c00ff147b82 */ /* 0x000f620000000a00 */
[----:B-1----:R-:W-:-:S07]  /*0080*/  SHF.L.U32 R0, R0, 0x2, RZ ;  /* 0x0000000200007819 */ /* 0x002fce00000006ff */
[----:B------:R-:W1:Y:S01]  /*0090*/  LDC.64 R16, c[0x0][0x238] ;  /* 0x00008e00ff107b82 */ /* 0x000e620000000a00 */
[----:B---3--:R-:W-:Y:S02]  /*00a0*/  SHF.R.S32.HI R3, RZ, 0x16, R7 ;  /* 0x00000016ff037819 */ /* 0x008fe40000011407 */
[----:B------:R-:W-:Y:S02]  /*00b0*/  LOP3.LUT R0, R0, 0x1fc, RZ, 0xc0, !PT ;  /* 0x000001fc00007812 */ /* 0x000fe400078ec0ff */
[----:B------:R-:W-:Y:S02]  /*00c0*/  SGXT R3, R3, 0x1 ;  /* 0x000000010303781a */ /* 0x000fe40000000200 */
[----:B------:R-:W-:-:S04]  /*00d0*/  LEA R0, R7, R0, 0x9 ;  /* 0x0000000007007211 */ /* 0x000fc800078e48ff */
[----:B------:R-:W-:-:S04]  /*00e0*/  LEA.HI R3, R3, R0, RZ, 0x6 ;  /* 0x0000000003037211 */ /* 0x000fc800078f30ff */
[----:B------:R-:W-:-:S04]  /*00f0*/  LOP3.LUT R3, R3, 0xffffffc0, RZ, 0xc0, !PT ;  /* 0xffffffc003037812 */ /* 0x000fc800078ec0ff */
[----:B------:R-:W-:-:S05]  /*0100*/  IADD3 R2, R0, -R3, RZ ;  /* 0x8000000300027210 */ /* 0x000fca0007ffe0ff */
[----:B--2---:R-:W-:-:S06]  /*0110*/  IMAD.WIDE R4, R2, 0x4, R4 ;  /* 0x0000000402047825 */ /* 0x004fcc00078e0204 */
[----:B------:R-:W2:Y:S01]  /*0120*/  LDG.E.EL.128 R4, desc[UR4][R4.64] ;  /* 0x0000000404047981 */ /* 0x000ea2000c2e1d00 */
[----:B----4-:R-:W-:-:S04]  /*0130*/  IMAD.WIDE R8, R0, 0x4, R8 ;  /* 0x0000000400087825 */ /* 0x010fc800078e0208 */
[C---:B-----5:R-:W-:Y:S02]  /*0140*/  IMAD.WIDE R12, R2.reuse, 0x4, R12 ;  /* 0x00000004020c7825 */ /* 0x060fe400078e020c */
[----:B------:R-:W3:Y:S04]  /*0150*/  LDG.E.128 R8, desc[UR4][R8.64] ;  /* 0x0000000408087981 */ /* 0x000ee8000c1e1d00 */
[----:B------:R-:W3:Y:S01]  /*0160*/  LDG.E.EL.128 R12, desc[UR4][R12.64] ;  /* 0x000000040c0c7981 */ /* 0x000ee2000c2e1d00 */
[----:B0-----:R-:W-:-:S04]  /*0170*/  IMAD.WIDE R20, R2, 0x4, R20 ;  /* 0x0000000402147825 */ /* 0x001fc800078e0214 */
[----:B-1----:R-:W-:Y:S02]  /*0180*/  IMAD.WIDE R16, R2, 0x4, R16 ;  /* 0x0000000402107825 */ /* 0x002fe400078e0210 */
[----:B------:R-:W4:Y:S04]  /*0190*/  LDG.E.EL.128 R20, desc[UR4][R20.64] ;  /* 0x0000000414147981 */ /* 0x000f28000c2e1d00 */
[----:B------:R-:W4:Y:S01]  /*01a0*/  LDG.E.EL.128 R16, desc[UR4][R16.64] ;  /* 0x0000000410107981 */ /* 0x000f22000c2e1d00 */
[----:B------:R-:W-:Y:S01]  /*01b0*/  HFMA2.MMA R3, -RZ, RZ, 1.625, 0 ;  /* 0x3e800000ff037435 */ /* 0x000fe200000001ff */
[----:B--2---:R-:W-:Y:S01]  /*01c0*/  FADD R6, R6, 9.9999997473787516356e-06 ;  /* 0x3727c5ac06067421 */ /* 0x004fe20000000000 */
[----:B------:R-:W-:Y:S01]  /*01d0*/  FADD R7, R7, 9.9999997473787516356e-06 ;  /* 0x3727c5ac07077421 */ /* 0x000fe20000000000 */
[----:B------:R-:W-:Y:S01]  /*01e0*/  FADD R5, R5, 9.9999997473787516356e-06 ;  /* 0x3727c5ac05057421 */ /* 0x000fe20000000000 */
[----:B------:R-:W-:Y:S01]  /*01f0*/  FADD R4, R4, 9.9999997473787516356e-06 ;  /* 0x3727c5ac04047421 */ /* 0x000fe20000000000 */
[----:B------:R-:W0:Y:S01]  /*0200*/  MUFU.SQRT R25, R6 ;  /* 0x0000000600197308 */ /* 0x000e220000002000 */
[----:B---3--:R-:W-:-:S07]  /*0210*/  FADD R8, R8, -R12 ;  /* 0x8000000c08087221 */ /* 0x008fce0000000000 */
[----:B------:R-:W1:Y:S01]  /*0220*/  MUFU.SQRT R2, R5 ;  /* 0x0000000500027308 */ /* 0x000e620000002000 */
[----:B------:R-:W-:Y:S01]  /*0230*/  FADD R9, R9, -R13 ;  /* 0x8000000d09097221 */ /* 0x000fe20000000000 */
[----:B------:R-:W-:Y:S01]  /*0240*/  FADD R10, R10, -R14 ;  /* 0x8000000e0a0a7221 */ /* 0x000fe20000000000 */
[----:B------:R-:W-:Y:S01]  /*0250*/  FADD R14, R11, -R15 ;  /* 0x8000000f0b0e7221 */ /* 0x000fe20000000000 */
[----:B0-----:R-:W-:-:S04]  /*0260*/  FSETP.GT.AND P6, PT, R25, 8.50705917302346158658e+37, PT ;  /* 0x7e8000001900780b */ /* 0x001fc80003fc4000 */
[----:B------:R-:W0:Y:S01]  /*0270*/  MUFU.SQRT R7, R7 ;  /* 0x0000000700077308 */ /* 0x000e220000002000 */
[----:B------:R-:W-:Y:S02]  /*0280*/  FSETP.GEU.AND P3, PT, R25, 1.175494350822287508e-38, PT ;  /* 0x008000001900780b */ /* 0x000fe40003f6e000 */
[----:B-1----:R-:W-:-:S05]  /*0290*/  FSETP.GT.AND P4, PT, R2, 8.50705917302346158658e+37, PT ;  /* 0x7e8000000200780b */ /* 0x002fca0003f84000 */
[----:B------:R1:W2:Y:S01]  /*02a0*/  MUFU.SQRT R24, R4 ;  /* 0x0000000400187308 */ /* 0x0002a20000002000 */
[----:B------:R-:W-:Y:S02]  /*02b0*/  FSETP.GEU.AND P0, PT, R2, 1.175494350822287508e-38, PT ;  /* 0x008000000200780b */ /* 0x000fe40003f0e000 */
[----:B------:R-:W-:Y:S01]  /*02c0*/  FSEL R13, R3, 1, P4 ;  /* 0x3f800000030d7808 */ /* 0x000fe20002000000 */
[----:B------:R-:W-:Y:S01]  /*02d0*/  @P6 FMUL R25, R25, 0.25 ;  /* 0x3e80000019196820 */ /* 0x000fe20000400000 */
[----:B0-----:R-:W-:-:S03]  /*02e0*/  FSETP.GT.AND P5, PT, R7, 8.50705917302346158658e+37, PT ;  /* 0x7e8000000700780b */ /* 0x001fc60003fa4000 */
[----:B------:R-:W-:Y:S01]  /*02f0*/  @!P3 FMUL R25, R25, 16777216 ;  /* 0x4b8000001919b820 */ /* 0x000fe20000400000 */
[----:B------:R-:W-:Y:S02]  /*0300*/  FSETP.GEU.AND P1, PT, R7, 1.175494350822287508e-38, PT ;  /* 0x008000000700780b */ /* 0x000fe40003f2e000 */
[C---:B-1----:R-:W-:Y:S01]  /*0310*/  FSEL R4, R3.reuse, 1, P6 ;  /* 0x3f80000003047808 */ /* 0x042fe20003000000 */
[----:B------:R-:W-:Y:S01]  /*0320*/  @P4 FMUL R2, R2, 0.25 ;  /* 0x3e80000002024820 */ /* 0x000fe20000400000 */
[----:B------:R-:W0:Y:S01]  /*0330*/  MUFU.RCP R5, R25 ;  /* 0x0000001900057308 */ /* 0x000e220000001000 */
[----:B------:R-:W-:Y:S01]  /*0340*/  FSEL R12, R3, 1, P5 ;  /* 0x3f800000030c7808 */ /* 0x000fe20002800000 */
[----:B------:R-:W-:Y:S01]  /*0350*/  @!P0 FMUL R13, R13, 16777216 ;  /* 0x4b8000000d0d8820 */ /* 0x000fe20000400000 */
[----:B--2---:R-:W-:Y:S01]  /*0360*/  FSETP.GT.AND P2, PT, R24, 8.50705917302346158658e+37, PT ;  /* 0x7e8000001800780b */ /* 0x004fe20003f44000 */
[----:B------:R-:W-:Y:S01]  /*0370*/  @!P0 FMUL R2, R2, 16777216 ;  /* 0x4b80000002028820 */ /* 0x000fe20000400000 */
[----:B------:R-:W-:Y:S01]  /*0380*/  FSETP.GEU.AND P6, PT, R24, 1.175494350822287508e-38, PT ;  /* 0x008000001800780b */ /* 0x000fe20003fce000 */
[----:B------:R-:W-:Y:S01]  /*0390*/  @!P3 FMUL R4, R4, 16777216 ;  /* 0x4b8000000404b820 */ /* 0x000fe20000400000 */
[----:B------:R-:W-:Y:S01]  /*03a0*/  @P5 FMUL R7, R7, 0.25 ;  /* 0x3e80000007075820 */ /* 0x000fe20000400000 */
[----:B------:R-:W-:Y:S01]  /*03b0*/  FSEL R3, R3, 1, P2 ;  /* 0x3f80000003037808 */ /* 0x000fe20001000000 */
[----:B------:R-:W-:Y:S01]  /*03c0*/  @!P1 FMUL R12, R12, 16777216 ;  /* 0x4b8000000c0c9820 */ /* 0x000fe20000400000 */
[----:B------:R-:W1:Y:S01]  /*03d0*/  MUFU.RCP R2, R2 ;  /* 0x0000000200027308 */ /* 0x000e620000001000 */
[----:B------:R-:W-:Y:S01]  /*03e0*/  @!P1 FMUL R7, R7, 16777216 ;  /* 0x4b80000007079820 */ /* 0x000fe20000400000 */
[----:B0-----:R-:W-:-:S04]  /*03f0*/  FMUL R11, R5, R4 ;  /* 0x00000004050b7220 */ /* 0x001fc80000400000 */
[----:B------:R-:W-:Y:S01]  /*0400*/  @P2 FMUL R24, R24, 0.25 ;  /* 0x3e80000018182820 */ /* 0x000fe20000400000 */
[----:B------:R-:W0:Y:S01]  /*0410*/  LDC.64 R4, c[0x0][0x210] ;  /* 0x00008400ff047b82 */ /* 0x000e220000000a00 */
[----:B------:R-:W2:Y:S01]  /*0420*/  MUFU.RCP R7, R7 ;  /* 0x0000000700077308 */ /* 0x000ea20000001000 */
[----:B------:R-:W-:Y:S01]  /*0430*/  @!P6 FMUL R3, R3, 16777216 ;  /* 0x4b8000000303e820 */ /* 0x000fe20000400000 */
[----:B------:R-:W-:Y:S01]  /*0440*/  @!P6 FMUL R24, R24, 16777216 ;  /* 0x4b8000001818e820 */ /* 0x000fe20000400000 */
[----:B------:R-:W-:Y:S01]  /*0450*/  FMUL R11, R11, R10 ;  /* 0x0000000a0b0b7220 */ /* 0x000fe20000400000 */
[----:B-1----:R-:W-:-:S04]  /*0460*/  FMUL R2, R2, R13 ;  /* 0x0000000d02027220 */ /* 0x002fc80000400000 */
[----:B------:R-:W1:Y:S01]  /*0470*/  MUFU.RCP R6, R24 ;  /* 0x0000001800067308 */ /* 0x000e620000001000 */
[----:B----4-:R-:W-:Y:S01]  /*0480*/  FFMA R18, R22, R11, R18 ;  /* 0x0000000b16127223 */ /* 0x010fe20000000012 */
[----:B------:R-:W-:-:S04]  /*0490*/  FMUL R2, R2, R9 ;  /* 0x0000000902027220 */ /* 0x000fc80000400000 */
[----:B------:R-:W-:Y:S01]  /*04a0*/  FSETP.GT.AND P1, PT, R18, RZ, PT ;  /* 0x000000ff1200720b */ /* 0x000fe20003f24000 */
[----:B--2---:R-:W-:Y:S01]  /*04b0*/  FMUL R7, R7, R12 ;  /* 0x0000000c07077220 */ /* 0x004fe20000400000 */
[----:B------:R-:W-:-:S03]  /*04c0*/  FFMA R17, R21, R2, R17 ;  /* 0x0000000215117223 */ /* 0x000fc60000000011 */
[----:B------:R-:W-:Y:S02]  /*04d0*/  FMUL R14, R7, R14 ;  /* 0x0000000e070e7220 */ /* 0x000fe40000400000 */
[----:B------:R-:W-:Y:S01]  /*04e0*/  FSETP.GT.AND P2, PT, R17, RZ, PT ;  /* 0x000000ff1100720b */ /* 0x000fe20003f44000 */
[----:B-1----:R-:W-:Y:S01]  /*04f0*/  FMUL R3, R6, R3 ;  /* 0x0000000306037220 */ /* 0x002fe20000400000 */
[----:B------:R-:W-:Y:S01]  /*0500*/  FFMA R19, R23, R14, R19 ;  /* 0x0000000e17137223 */ /* 0x000fe20000000013 */
[----:B0-----:R-:W-:-:S04]  /*0510*/  IMAD.WIDE R4, R0, 0x4, R4 ;  /* 0x0000000400047825 */ /* 0x001fc800078e0204 */
[----:B------:R-:W-:Y:S01]  /*0520*/  FMUL R3, R3, R8 ;  /* 0x0000000803037220 */ /* 0x000fe20000400000 */
[----:B------:R-:W-:Y:S01]  /*0530*/  @!P1 FMUL R18, R18, 0.10000000149011611938 ;  /* 0x3dcccccd12129820 */ /* 0x000fe20000400000 */
[----:B------:R-:W-:Y:S02]  /*0540*/  FSETP.GT.AND P0, PT, R19, RZ, PT ;  /* 0x000000ff1300720b */ /* 0x000fe40003f04000 */
[----:B------:R-:W-:Y:S02]  /*0550*/  FFMA R16, R20, R3, R16 ;  /* 0x0000000314107223 */ /* 0x000fe40000000010 */
[----:B------:R-:W-:-:S03]  /*0560*/  @!P2 FMUL R17, R17, 0.10000000149011611938 ;  /* 0x3dcccccd1111a820 */ /* 0x000fc60000400000 */
[----:B------:R-:W-:-:S06]  /*0570*/  FSETP.GT.AND P3, PT, R16, RZ, PT ;  /* 0x000000ff1000720b */ /* 0x000fcc0003f64000 */
[----:B------:R-:W-:-:S07]  /*0580*/  @!P0 FMUL R19, R19, 0.10000000149011611938 ;  /* 0x3dcccccd13138820 */ /* 0x000fce0000400000 */
[----:B------:R-:W-:-:S05]  /*0590*/  @!P3 FMUL R16, R16, 0.10000000149011611938 ;  /* 0x3dcccccd1010b820 */ /* 0x000fca0000400000 */
[----:B------:R-:W-:Y:S01]  /*05a0*/  STG.E.128 desc[UR4][R4.64], R16 ;  /* 0x0000001004007986 */ /* 0x000fe2000c101d04 */
[----:B------:R-:W-:Y:S05]  /*05b0*/  EXIT ;  /* 0x000000000000794d */ /* 0x000fea0003800000 */
.L_x_0:
[----:B------:R-:W-:-:S00]  /*05c0*/  BRA `(.L_x_0) ;  /* 0xfffffffc00fc7947 */ /* 0x000fc0000383ffff */
[----:B------:R-:W-:-:S00]  /*05d0*/  NOP ;  /* 0x0000000000007918 */ /* 0x000fc00000000000 */
        /* <DEDUP_REMOVED lines=10> */
.L_x_1:


//--------------------- .nv.global.init           --------------------------
	.section	.nv.global.init,"aw",@progbits
.nv.global.init:
	.type		_$_str,@object
	.size		_$_str,(_$_str_$_2 - _$_str)
_$_str:
        /*0000*/ 	.byte	0x5f, 0x5f, 0x43, 0x55, 0x44, 0x41, 0x5f, 0x46, 0x54, 0x5a, 0x00
	.type		_$_str_$_2,@object
	.size		_$_str_$_2,(.L_1 - _$_str_$_2)
_$_str_$_2:
        /*000b*/ 	.byte	0x5f, 0x5f, 0x43, 0x55, 0x44, 0x41, 0x5f, 0x50, 0x52, 0x45, 0x43, 0x5f, 0x53, 0x51, 0x52, 0x54
        /*001b*/ 	.byte	0x00
.L_1:


//--------------------- .nv.constant0.triton_poi_fused__native_batch_norm_legit_no_training_leaky_relu_12 --------------------------
	.section	.nv.constant0.triton_poi_fused__native_batch_norm_legit_no_training_leaky_relu_12,"a",@progbits
	.sectionflags	@""
	.align	4
.nv.constant0.triton_poi_fused__native_batch_norm_legit_no_training_leaky_relu_12:
	.zero		580
